//
// Generated by NVIDIA NVVM Compiler
//
// Compiler Build ID: CL-36424714
// Cuda compilation tools, release 13.0, V13.0.88
// Based on NVVM 20.0.0
//

.version 9.0
.target sm_100
.address_size 64

	// .globl	_Z7initRNGP17curandStateXORWOWij
.global .align 4 .b8 precalc_xorwow_matrix[102400];
.global .align 4 .b8 precalc_xorwow_offset_matrix[102400];
.global .align 4 .b8 mrg32k3aM1[2304];
.global .align 4 .b8 mrg32k3aM2[2304];
.global .align 4 .b8 mrg32k3aM1SubSeq[2016];
.global .align 4 .b8 mrg32k3aM2SubSeq[2016];
.global .align 4 .b8 mrg32k3aM1Seq[2304];
.global .align 4 .b8 mrg32k3aM2Seq[2304];
.const .align 8 .b8 __cr_lgamma_table[72];

.visible .entry _Z7initRNGP17curandStateXORWOWij(
	.param .u64 .ptr .align 1 _Z7initRNGP17curandStateXORWOWij_param_0,
	.param .u32 _Z7initRNGP17curandStateXORWOWij_param_1,
	.param .u32 _Z7initRNGP17curandStateXORWOWij_param_2
)
{
	.reg .pred 	%p<25>;
	.reg .b32 	%r<413>;
	.reg .b64 	%rd<18>;

	ld.param.u64 	%rd8, [_Z7initRNGP17curandStateXORWOWij_param_0];
	ld.param.u32 	%r184, [_Z7initRNGP17curandStateXORWOWij_param_1];
	ld.param.u32 	%r183, [_Z7initRNGP17curandStateXORWOWij_param_2];
	mov.u32 	%r185, %ctaid.y;
	mov.u32 	%r186, %nctaid.x;
	mov.u32 	%r187, %ctaid.x;
	mad.lo.s32 	%r188, %r185, %r186, %r187;
	mov.u32 	%r189, %tid.x;
	mov.u32 	%r190, %ntid.x;
	mad.lo.s32 	%r1, %r188, %r190, %r189;
	setp.ge.s32 	%p1, %r1, %r184;
	@%p1 bra 	$L__BB0_44;
	cvta.to.global.u64 	%rd9, %rd8;
	cvt.s64.s32 	%rd17, %r1;
	mul.wide.s32 	%rd10, %r1, 48;
	add.s64 	%rd2, %rd9, %rd10;
	xor.b32  	%r191, %r183, -1429050551;
	mul.lo.s32 	%r192, %r191, 1099087573;
	add.s32 	%r193, %r192, -638133224;
	add.s32 	%r194, %r192, 123456789;
	st.global.v2.u32 	[%rd2], {%r193, %r194};
	xor.b32  	%r195, %r192, 362436069;
	mov.b32 	%r196, -123459836;
	st.global.v2.u32 	[%rd2+8], {%r195, %r196};
	add.s32 	%r197, %r192, 5783321;
	mov.b32 	%r198, -589760388;
	st.global.v2.u32 	[%rd2+16], {%r198, %r197};
	setp.eq.s32 	%p2, %r1, 0;
	@%p2 bra 	$L__BB0_43;
	mov.b32 	%r319, 0;
	mov.u64 	%rd12, precalc_xorwow_matrix;
$L__BB0_3:
	and.b64  	%rd4, %rd17, 3;
	setp.eq.s64 	%p3, %rd4, 0;
	@%p3 bra 	$L__BB0_42;
	mul.wide.u32 	%rd11, %r319, 3200;
	add.s64 	%rd5, %rd12, %rd11;
	cvt.u32.u64 	%r3, %rd4;
	mov.b32 	%r320, 0;
$L__BB0_5:
	mov.b32 	%r333, 0;
	mov.u32 	%r334, %r333;
	mov.u32 	%r335, %r333;
	mov.u32 	%r336, %r333;
	mov.u32 	%r337, %r333;
	mov.u32 	%r326, %r333;
$L__BB0_6:
	mul.wide.u32 	%rd13, %r326, 4;
	add.s64 	%rd14, %rd2, %rd13;
	ld.global.u32 	%r11, [%rd14+4];
	shl.b32 	%r12, %r326, 5;
	mov.b32 	%r332, 0;
$L__BB0_7:
	.pragma "nounroll";
	shr.u32 	%r203, %r11, %r332;
	and.b32  	%r204, %r203, 1;
	setp.eq.b32 	%p4, %r204, 1;
	not.pred 	%p5, %p4;
	add.s32 	%r205, %r12, %r332;
	mul.lo.s32 	%r206, %r205, 5;
	mul.wide.u32 	%rd15, %r206, 4;
	add.s64 	%rd6, %rd5, %rd15;
	@%p5 bra 	$L__BB0_9;
	ld.global.u32 	%r207, [%rd6];
	xor.b32  	%r337, %r337, %r207;
	ld.global.u32 	%r208, [%rd6+4];
	xor.b32  	%r336, %r336, %r208;
	ld.global.u32 	%r209, [%rd6+8];
	xor.b32  	%r335, %r335, %r209;
	ld.global.u32 	%r210, [%rd6+12];
	xor.b32  	%r334, %r334, %r210;
	ld.global.u32 	%r211, [%rd6+16];
	xor.b32  	%r333, %r333, %r211;
$L__BB0_9:
	and.b32  	%r213, %r203, 2;
	setp.eq.s32 	%p6, %r213, 0;
	@%p6 bra 	$L__BB0_11;
	ld.global.u32 	%r214, [%rd6+20];
	xor.b32  	%r337, %r337, %r214;
	ld.global.u32 	%r215, [%rd6+24];
	xor.b32  	%r336, %r336, %r215;
	ld.global.u32 	%r216, [%rd6+28];
	xor.b32  	%r335, %r335, %r216;
	ld.global.u32 	%r217, [%rd6+32];
	xor.b32  	%r334, %r334, %r217;
	ld.global.u32 	%r218, [%rd6+36];
	xor.b32  	%r333, %r333, %r218;
$L__BB0_11:
	and.b32  	%r220, %r203, 4;
	setp.eq.s32 	%p7, %r220, 0;
	@%p7 bra 	$L__BB0_13;
	ld.global.u32 	%r221, [%rd6+40];
	xor.b32  	%r337, %r337, %r221;
	ld.global.u32 	%r222, [%rd6+44];
	xor.b32  	%r336, %r336, %r222;
	ld.global.u32 	%r223, [%rd6+48];
	xor.b32  	%r335, %r335, %r223;
	ld.global.u32 	%r224, [%rd6+52];
	xor.b32  	%r334, %r334, %r224;
	ld.global.u32 	%r225, [%rd6+56];
	xor.b32  	%r333, %r333, %r225;
$L__BB0_13:
	and.b32  	%r227, %r203, 8;
	setp.eq.s32 	%p8, %r227, 0;
	@%p8 bra 	$L__BB0_15;
	ld.global.u32 	%r228, [%rd6+60];
	xor.b32  	%r337, %r337, %r228;
	ld.global.u32 	%r229, [%rd6+64];
	xor.b32  	%r336, %r336, %r229;
	ld.global.u32 	%r230, [%rd6+68];
	xor.b32  	%r335, %r335, %r230;
	ld.global.u32 	%r231, [%rd6+72];
	xor.b32  	%r334, %r334, %r231;
	ld.global.u32 	%r232, [%rd6+76];
	xor.b32  	%r333, %r333, %r232;
$L__BB0_15:
	and.b32  	%r234, %r203, 16;
	setp.eq.s32 	%p9, %r234, 0;
	@%p9 bra 	$L__BB0_17;
	ld.global.u32 	%r235, [%rd6+80];
	xor.b32  	%r337, %r337, %r235;
	ld.global.u32 	%r236, [%rd6+84];
	xor.b32  	%r336, %r336, %r236;
	ld.global.u32 	%r237, [%rd6+88];
	xor.b32  	%r335, %r335, %r237;
	ld.global.u32 	%r238, [%rd6+92];
	xor.b32  	%r334, %r334, %r238;
	ld.global.u32 	%r239, [%rd6+96];
	xor.b32  	%r333, %r333, %r239;
$L__BB0_17:
	and.b32  	%r241, %r203, 32;
	setp.eq.s32 	%p10, %r241, 0;
	@%p10 bra 	$L__BB0_19;
	ld.global.u32 	%r242, [%rd6+100];
	xor.b32  	%r337, %r337, %r242;
	ld.global.u32 	%r243, [%rd6+104];
	xor.b32  	%r336, %r336, %r243;
	ld.global.u32 	%r244, [%rd6+108];
	xor.b32  	%r335, %r335, %r244;
	ld.global.u32 	%r245, [%rd6+112];
	xor.b32  	%r334, %r334, %r245;
	ld.global.u32 	%r246, [%rd6+116];
	xor.b32  	%r333, %r333, %r246;
$L__BB0_19:
	and.b32  	%r248, %r203, 64;
	setp.eq.s32 	%p11, %r248, 0;
	@%p11 bra 	$L__BB0_21;
	ld.global.u32 	%r249, [%rd6+120];
	xor.b32  	%r337, %r337, %r249;
	ld.global.u32 	%r250, [%rd6+124];
	xor.b32  	%r336, %r336, %r250;
	ld.global.u32 	%r251, [%rd6+128];
	xor.b32  	%r335, %r335, %r251;
	ld.global.u32 	%r252, [%rd6+132];
	xor.b32  	%r334, %r334, %r252;
	ld.global.u32 	%r253, [%rd6+136];
	xor.b32  	%r333, %r333, %r253;
$L__BB0_21:
	and.b32  	%r255, %r203, 128;
	setp.eq.s32 	%p12, %r255, 0;
	@%p12 bra 	$L__BB0_23;
	ld.global.u32 	%r256, [%rd6+140];
	xor.b32  	%r337, %r337, %r256;
	ld.global.u32 	%r257, [%rd6+144];
	xor.b32  	%r336, %r336, %r257;
	ld.global.u32 	%r258, [%rd6+148];
	xor.b32  	%r335, %r335, %r258;
	ld.global.u32 	%r259, [%rd6+152];
	xor.b32  	%r334, %r334, %r259;
	ld.global.u32 	%r260, [%rd6+156];
	xor.b32  	%r333, %r333, %r260;
$L__BB0_23:
	and.b32  	%r262, %r203, 256;
	setp.eq.s32 	%p13, %r262, 0;
	@%p13 bra 	$L__BB0_25;
	ld.global.u32 	%r263, [%rd6+160];
	xor.b32  	%r337, %r337, %r263;
	ld.global.u32 	%r264, [%rd6+164];
	xor.b32  	%r336, %r336, %r264;
	ld.global.u32 	%r265, [%rd6+168];
	xor.b32  	%r335, %r335, %r265;
	ld.global.u32 	%r266, [%rd6+172];
	xor.b32  	%r334, %r334, %r266;
	ld.global.u32 	%r267, [%rd6+176];
	xor.b32  	%r333, %r333, %r267;
$L__BB0_25:
	and.b32  	%r269, %r203, 512;
	setp.eq.s32 	%p14, %r269, 0;
	@%p14 bra 	$L__BB0_27;
	ld.global.u32 	%r270, [%rd6+180];
	xor.b32  	%r337, %r337, %r270;
	ld.global.u32 	%r271, [%rd6+184];
	xor.b32  	%r336, %r336, %r271;
	ld.global.u32 	%r272, [%rd6+188];
	xor.b32  	%r335, %r335, %r272;
	ld.global.u32 	%r273, [%rd6+192];
	xor.b32  	%r334, %r334, %r273;
	ld.global.u32 	%r274, [%rd6+196];
	xor.b32  	%r333, %r333, %r274;
$L__BB0_27:
	and.b32  	%r276, %r203, 1024;
	setp.eq.s32 	%p15, %r276, 0;
	@%p15 bra 	$L__BB0_29;
	ld.global.u32 	%r277, [%rd6+200];
	xor.b32  	%r337, %r337, %r277;
	ld.global.u32 	%r278, [%rd6+204];
	xor.b32  	%r336, %r336, %r278;
	ld.global.u32 	%r279, [%rd6+208];
	xor.b32  	%r335, %r335, %r279;
	ld.global.u32 	%r280, [%rd6+212];
	xor.b32  	%r334, %r334, %r280;
	ld.global.u32 	%r281, [%rd6+216];
	xor.b32  	%r333, %r333, %r281;
$L__BB0_29:
	and.b32  	%r283, %r203, 2048;
	setp.eq.s32 	%p16, %r283, 0;
	@%p16 bra 	$L__BB0_31;
	ld.global.u32 	%r284, [%rd6+220];
	xor.b32  	%r337, %r337, %r284;
	ld.global.u32 	%r285, [%rd6+224];
	xor.b32  	%r336, %r336, %r285;
	ld.global.u32 	%r286, [%rd6+228];
	xor.b32  	%r335, %r335, %r286;
	ld.global.u32 	%r287, [%rd6+232];
	xor.b32  	%r334, %r334, %r287;
	ld.global.u32 	%r288, [%rd6+236];
	xor.b32  	%r333, %r333, %r288;
$L__BB0_31:
	and.b32  	%r290, %r203, 4096;
	setp.eq.s32 	%p17, %r290, 0;
	@%p17 bra 	$L__BB0_33;
	ld.global.u32 	%r291, [%rd6+240];
	xor.b32  	%r337, %r337, %r291;
	ld.global.u32 	%r292, [%rd6+244];
	xor.b32  	%r336, %r336, %r292;
	ld.global.u32 	%r293, [%rd6+248];
	xor.b32  	%r335, %r335, %r293;
	ld.global.u32 	%r294, [%rd6+252];
	xor.b32  	%r334, %r334, %r294;
	ld.global.u32 	%r295, [%rd6+256];
	xor.b32  	%r333, %r333, %r295;
$L__BB0_33:
	and.b32  	%r297, %r203, 8192;
	setp.eq.s32 	%p18, %r297, 0;
	@%p18 bra 	$L__BB0_35;
	ld.global.u32 	%r298, [%rd6+260];
	xor.b32  	%r337, %r337, %r298;
	ld.global.u32 	%r299, [%rd6+264];
	xor.b32  	%r336, %r336, %r299;
	ld.global.u32 	%r300, [%rd6+268];
	xor.b32  	%r335, %r335, %r300;
	ld.global.u32 	%r301, [%rd6+272];
	xor.b32  	%r334, %r334, %r301;
	ld.global.u32 	%r302, [%rd6+276];
	xor.b32  	%r333, %r333, %r302;
$L__BB0_35:
	and.b32  	%r304, %r203, 16384;
	setp.eq.s32 	%p19, %r304, 0;
	@%p19 bra 	$L__BB0_37;
	ld.global.u32 	%r305, [%rd6+280];
	xor.b32  	%r337, %r337, %r305;
	ld.global.u32 	%r306, [%rd6+284];
	xor.b32  	%r336, %r336, %r306;
	ld.global.u32 	%r307, [%rd6+288];
	xor.b32  	%r335, %r335, %r307;
	ld.global.u32 	%r308, [%rd6+292];
	xor.b32  	%r334, %r334, %r308;
	ld.global.u32 	%r309, [%rd6+296];
	xor.b32  	%r333, %r333, %r309;
$L__BB0_37:
	and.b32  	%r311, %r203, 32768;
	setp.eq.s32 	%p20, %r311, 0;
	@%p20 bra 	$L__BB0_39;
	ld.global.u32 	%r312, [%rd6+300];
	xor.b32  	%r337, %r337, %r312;
	ld.global.u32 	%r313, [%rd6+304];
	xor.b32  	%r336, %r336, %r313;
	ld.global.u32 	%r314, [%rd6+308];
	xor.b32  	%r335, %r335, %r314;
	ld.global.u32 	%r315, [%rd6+312];
	xor.b32  	%r334, %r334, %r315;
	ld.global.u32 	%r316, [%rd6+316];
	xor.b32  	%r333, %r333, %r316;
$L__BB0_39:
	add.s32 	%r332, %r332, 16;
	setp.ne.s32 	%p21, %r332, 32;
	@%p21 bra 	$L__BB0_7;
	mad.lo.s32 	%r317, %r326, -31, %r12;
	add.s32 	%r326, %r317, 1;
	setp.ne.s32 	%p22, %r326, 5;
	@%p22 bra 	$L__BB0_6;
	st.global.u32 	[%rd2+4], %r337;
	st.global.u32 	[%rd2+8], %r336;
	st.global.u32 	[%rd2+12], %r335;
	st.global.u32 	[%rd2+16], %r334;
	st.global.u32 	[%rd2+20], %r333;
	add.s32 	%r320, %r320, 1;
	setp.lt.u32 	%p23, %r320, %r3;
	@%p23 bra 	$L__BB0_5;
$L__BB0_42:
	shr.u64 	%rd7, %rd17, 2;
	add.s32 	%r319, %r319, 1;
	setp.gt.u64 	%p24, %rd17, 3;
	mov.u64 	%rd17, %rd7;
	@%p24 bra 	$L__BB0_3;
$L__BB0_43:
	mov.b32 	%r318, 0;
	st.global.v2.u32 	[%rd2+24], {%r318, %r318};
	st.global.u32 	[%rd2+32], %r318;
	mov.b64 	%rd16, 0;
	st.global.u64 	[%rd2+40], %rd16;
$L__BB0_44:
	ret;

}
	// .globl	_Z13device_methodPiiP17curandStateXORWOW
.visible .entry _Z13device_methodPiiP17curandStateXORWOW(
	.param .u64 .ptr .align 1 _Z13device_methodPiiP17curandStateXORWOW_param_0,
	.param .u32 _Z13device_methodPiiP17curandStateXORWOW_param_1,
	.param .u64 .ptr .align 1 _Z13device_methodPiiP17curandStateXORWOW_param_2
)
{
	.reg .pred 	%p<3>;
	.reg .b32 	%r<33>;
	.reg .b32 	%f<10>;
	.reg .b64 	%rd<11>;

	ld.param.u64 	%rd3, [_Z13device_methodPiiP17curandStateXORWOW_param_0];
	ld.param.u32 	%r2, [_Z13device_methodPiiP17curandStateXORWOW_param_1];
	ld.param.u64 	%rd2, [_Z13device_methodPiiP17curandStateXORWOW_param_2];
	cvta.to.global.u64 	%rd1, %rd3;
	mov.u32 	%r3, %ctaid.y;
	mov.u32 	%r4, %nctaid.x;
	mov.u32 	%r5, %ctaid.x;
	mad.lo.s32 	%r6, %r3, %r4, %r5;
	mov.u32 	%r7, %tid.x;
	mov.u32 	%r8, %ntid.x;
	mad.lo.s32 	%r1, %r6, %r8, %r7;
	setp.ge.s32 	%p1, %r1, %r2;
	@%p1 bra 	$L__BB1_4;
	cvta.to.global.u64 	%rd4, %rd2;
	mul.wide.s32 	%rd5, %r1, 48;
	add.s64 	%rd6, %rd4, %rd5;
	ld.global.v2.u32 	{%r9, %r10}, [%rd6];
	ld.global.u32 	%r11, [%rd6+8];
	ld.global.u32 	%r12, [%rd6+20];
	shr.u32 	%r13, %r10, 2;
	xor.b32  	%r14, %r13, %r10;
	shl.b32 	%r15, %r12, 4;
	shl.b32 	%r16, %r14, 1;
	xor.b32  	%r17, %r15, %r16;
	xor.b32  	%r18, %r17, %r12;
	xor.b32  	%r19, %r18, %r14;
	add.s32 	%r20, %r9, %r19;
	add.s32 	%r21, %r20, 362437;
	cvt.rn.f32.u32 	%f1, %r21;
	fma.rn.f32 	%f2, %f1, 0f2F800000, 0f2F000000;
	shr.u32 	%r22, %r11, 2;
	xor.b32  	%r23, %r22, %r11;
	shl.b32 	%r24, %r19, 4;
	shl.b32 	%r25, %r23, 1;
	xor.b32  	%r26, %r25, %r24;
	xor.b32  	%r27, %r26, %r23;
	xor.b32  	%r28, %r27, %r19;
	add.s32 	%r29, %r9, %r28;
	add.s32 	%r30, %r29, 724874;
	cvt.rn.f32.u32 	%f3, %r30;
	fma.rn.f32 	%f4, %f3, 0f2F800000, 0f2F000000;
	fma.rn.f32 	%f5, %f2, 0f40000000, 0fBF800000;
	fma.rn.f32 	%f6, %f4, 0f40000000, 0fBF800000;
	mul.f32 	%f7, %f6, %f6;
	fma.rn.f32 	%f8, %f5, %f5, %f7;
	sqrt.rn.f32 	%f9, %f8;
	setp.gtu.f32 	%p2, %f9, 0f3F800000;
	@%p2 bra 	$L__BB1_3;
	mul.wide.s32 	%rd7, %r1, 4;
	add.s64 	%rd8, %rd1, %rd7;
	mov.b32 	%r31, 1;
	st.global.u32 	[%rd8], %r31;
	bra.uni 	$L__BB1_4;
$L__BB1_3:
	mul.wide.s32 	%rd9, %r1, 4;
	add.s64 	%rd10, %rd1, %rd9;
	mov.b32 	%r32, 0;
	st.global.u32 	[%rd10], %r32;
$L__BB1_4:
	ret;

}


// ===== COMPILED SASS (sm_100) =====

	.target	sm_100

	.elftype	@"ET_EXEC"


//--------------------- .note.nv.tkinfo           --------------------------
	.section	.note.nv.tkinfo,"",@"SHT_NOTE"
	.sectionflags	@"SHF_NOTE_NV_TKINFO"
	.tkinfo
        /*0018*/ 	.word	0x00000002
        /*0030*/ 	.string	""
        /*0030*/ 	.string	"ptxas"
        /*0030*/ 	.string	"Cuda compilation tools, release 13.0, V13.0.88"
        /*0030*/ 	.string	"Build cuda_13.0.r13.0/compiler.36424714_0"
        /*0030*/ 	.string	"-arch sm_100 -m 64 "



//--------------------- .note.nv.cuinfo           --------------------------
	.section	.note.nv.cuinfo,"",@"SHT_NOTE"
	.sectionflags	@"SHF_NOTE_NV_CUINFO"
        /*0018*/ 	.short	0x0002
        /*001a*/ 	.short	0x0064
        /*001c*/ 	.short	0x0082
	.zero		2


//--------------------- .nv.info                  --------------------------
	.section	.nv.info,"",@"SHT_CUDA_INFO"
	.align	4


	//----- nvinfo : EIATTR_REGCOUNT
	.align		4
        /*0000*/ 	.byte	0x04, 0x2f
        /*0002*/ 	.short	(.L_10 - .L_9)
	.align		4
.L_9:
        /*0004*/ 	.word	index@(_Z7initRNGP17curandStateXORWOWij)
        /*0008*/ 	.word	0x0000001f


	//----- nvinfo : EIATTR_FRAME_SIZE
	.align		4
.L_10:
        /*000c*/ 	.byte	0x04, 0x11
        /*000e*/ 	.short	(.L_12 - .L_11)
	.align		4
.L_11:
        /*0010*/ 	.word	index@(_Z7initRNGP17curandStateXORWOWij)
        /*0014*/ 	.word	0x00000000


	//----- nvinfo : EIATTR_REGCOUNT
	.align		4
.L_12:
        /*0018*/ 	.byte	0x04, 0x2f
        /*001a*/ 	.short	(.L_14 - .L_13)
	.align		4
.L_13:
        /*001c*/ 	.word	index@(_Z13device_methodPiiP17curandStateXORWOW)
        /*0020*/ 	.word	0x0000000d


	//----- nvinfo : EIATTR_FRAME_SIZE
	.align		4
.L_14:
        /*0024*/ 	.byte	0x04, 0x11
        /*0026*/ 	.short	(.L_16 - .L_15)
	.align		4
.L_15:
        /*0028*/ 	.word	index@($__internal_0_$__cuda_sm20_sqrt_rn_f32_slowpath)
        /*002c*/ 	.word	0x00000000


	//----- nvinfo : EIATTR_FRAME_SIZE
	.align		4
.L_16:
        /*0030*/ 	.byte	0x04, 0x11
        /*0032*/ 	.short	(.L_18 - .L_17)
	.align		4
.L_17:
        /*0034*/ 	.word	index@(_Z13device_methodPiiP17curandStateXORWOW)
        /*0038*/ 	.word	0x00000000


	//----- nvinfo : EIATTR_MIN_STACK_SIZE
	.align		4
.L_18:
        /*003c*/ 	.byte	0x04, 0x12
        /*003e*/ 	.short	(.L_20 - .L_19)
	.align		4
.L_19:
        /*0040*/ 	.word	index@(_Z13device_methodPiiP17curandStateXORWOW)
        /*0044*/ 	.word	0x00000000


	//----- nvinfo : EIATTR_MIN_STACK_SIZE
	.align		4
.L_20:
        /*0048*/ 	.byte	0x04, 0x12
        /*004a*/ 	.short	(.L_22 - .L_21)
	.align		4
.L_21:
        /*004c*/ 	.word	index@(_Z7initRNGP17curandStateXORWOWij)
        /*0050*/ 	.word	0x00000000
.L_22:


//--------------------- .nv.compat                --------------------------
	.section	.nv.compat,"",@"SHT_CUDA_COMPAT_INFO"
	.align	4
        /*0000*/ 	.byte	0x02, 0x09, 0x00, 0x00, 0x02, 0x02, 0x01, 0x00, 0x02, 0x05, 0x05, 0x00, 0x03, 0x07, 0x01, 0x01
        /*0010*/ 	.byte	0x02, 0x03, 0x00, 0x00, 0x02, 0x06, 0x01, 0x00, 0x04, 0x0b, 0x08, 0x00, 0x01, 0x00, 0x00, 0x00
        /*0020*/ 	.byte	0x00, 0x00, 0x00, 0x00


//--------------------- .nv.info._Z13device_methodPiiP17curandStateXORWOW --------------------------
	.section	.nv.info._Z13device_methodPiiP17curandStateXORWOW,"",@"SHT_CUDA_INFO"
	.sectionflags	@""
	.align	4


	//----- nvinfo : EIATTR_CUDA_API_VERSION
	.align		4
        /*0000*/ 	.byte	0x04, 0x37
        /*0002*/ 	.short	(.L_24 - .L_23)
.L_23:
        /*0004*/ 	.word	0x00000082


	//----- nvinfo : EIATTR_KPARAM_INFO
	.align		4
.L_24:
        /*0008*/ 	.byte	0x04, 0x17
        /*000a*/ 	.short	(.L_26 - .L_25)
.L_25:
        /*000c*/ 	.word	0x00000000
        /*0010*/ 	.short	0x0002
        /*0012*/ 	.short	0x0010
        /*0014*/ 	.byte	0x00, 0xf5, 0x21, 0x00


	//----- nvinfo : EIATTR_KPARAM_INFO
	.align		4
.L_26:
        /*0018*/ 	.byte	0x04, 0x17
        /*001a*/ 	.short	(.L_28 - .L_27)
.L_27:
        /*001c*/ 	.word	0x00000000
        /*0020*/ 	.short	0x0001
        /*0022*/ 	.short	0x0008
        /*0024*/ 	.byte	0x00, 0xf0, 0x11, 0x00


	//----- nvinfo : EIATTR_KPARAM_INFO
	.align		4
.L_28:
        /*0028*/ 	.byte	0x04, 0x17
        /*002a*/ 	.short	(.L_30 - .L_29)
.L_29:
        /*002c*/ 	.word	0x00000000
        /*0030*/ 	.short	0x0000
        /*0032*/ 	.short	0x0000
        /*0034*/ 	.byte	0x00, 0xf5, 0x21, 0x00


	//----- nvinfo : EIATTR_SPARSE_MMA_MASK
	.align		4
.L_30:
        /*0038*/ 	.byte	0x03, 0x50
        /*003a*/ 	.short	0x0000


	//----- nvinfo : EIATTR_MAXREG_COUNT
	.align		4
        /*003c*/ 	.byte	0x03, 0x1b
        /*003e*/ 	.short	0x00ff


	//----- nvinfo : EIATTR_MERCURY_ISA_VERSION
	.align		4
        /*0040*/ 	.byte	0x03, 0x5f
        /*0042*/ 	.short	0x0101


	//----- nvinfo : EIATTR_VRC_CTA_INIT_COUNT
	.align		4
        /*0044*/ 	.byte	0x02, 0x4a
	.zero		1
	.zero		1


	//----- nvinfo : EIATTR_EXIT_INSTR_OFFSETS
	.align		4
        /*0048*/ 	.byte	0x04, 0x1c
        /*004a*/ 	.short	(.L_32 - .L_31)


	//   ....[0]....
.L_31:
        /*004c*/ 	.word	0x000000a0


	//   ....[1]....
        /*0050*/ 	.word	0x000003c0


	//   ....[2]....
        /*0054*/ 	.word	0x00000400


	//----- nvinfo : EIATTR_CRS_STACK_SIZE
	.align		4
.L_32:
        /*0058*/ 	.byte	0x04, 0x1e
        /*005a*/ 	.short	(.L_34 - .L_33)
.L_33:
        /*005c*/ 	.word	0x00000000


	//----- nvinfo : EIATTR_CBANK_PARAM_SIZE
	.align		4
.L_34:
        /*0060*/ 	.byte	0x03, 0x19
        /*0062*/ 	.short	0x0018


	//----- nvinfo : EIATTR_PARAM_CBANK
	.align		4
        /*0064*/ 	.byte	0x04, 0x0a
        /*0066*/ 	.short	(.L_36 - .L_35)
	.align		4
.L_35:
        /*0068*/ 	.word	index@(.nv.constant0._Z13device_methodPiiP17curandStateXORWOW)
        /*006c*/ 	.short	0x0380
        /*006e*/ 	.short	0x0018


	//----- nvinfo : EIATTR_SW_WAR
	.align		4
.L_36:
        /*0070*/ 	.byte	0x04, 0x36
        /*0072*/ 	.short	(.L_38 - .L_37)
.L_37:
        /*0074*/ 	.word	0x00000008
.L_38:


//--------------------- .nv.info._Z7initRNGP17curandStateXORWOWij --------------------------
	.section	.nv.info._Z7initRNGP17curandStateXORWOWij,"",@"SHT_CUDA_INFO"
	.sectionflags	@""
	.align	4


	//----- nvinfo : EIATTR_CUDA_API_VERSION
	.align		4
        /*0000*/ 	.byte	0x04, 0x37
        /*0002*/ 	.short	(.L_40 - .L_39)
.L_39:
        /*0004*/ 	.word	0x00000082


	//----- nvinfo : EIATTR_KPARAM_INFO
	.align		4
.L_40:
        /*0008*/ 	.byte	0x04, 0x17
        /*000a*/ 	.short	(.L_42 - .L_41)
.L_41:
        /*000c*/ 	.word	0x00000000
        /*0010*/ 	.short	0x0002
        /*0012*/ 	.short	0x000c
        /*0014*/ 	.byte	0x00, 0xf0, 0x11, 0x00


	//----- nvinfo : EIATTR_KPARAM_INFO
	.align		4
.L_42:
        /*0018*/ 	.byte	0x04, 0x17
        /*001a*/ 	.short	(.L_44 - .L_43)
.L_43:
        /*001c*/ 	.word	0x00000000
        /*0020*/ 	.short	0x0001
        /*0022*/ 	.short	0x0008
        /*0024*/ 	.byte	0x00, 0xf0, 0x11, 0x00


	//----- nvinfo : EIATTR_KPARAM_INFO
	.align		4
.L_44:
        /*0028*/ 	.byte	0x04, 0x17
        /*002a*/ 	.short	(.L_46 - .L_45)
.L_45:
        /*002c*/ 	.word	0x00000000
        /*0030*/ 	.short	0x0000
        /*0032*/ 	.short	0x0000
        /*0034*/ 	.byte	0x00, 0xf5, 0x21, 0x00


	//----- nvinfo : EIATTR_SPARSE_MMA_MASK
	.align		4
.L_46:
        /*0038*/ 	.byte	0x03, 0x50
        /*003a*/ 	.short	0x0000


	//----- nvinfo : EIATTR_MAXREG_COUNT
	.align		4
        /*003c*/ 	.byte	0x03, 0x1b
        /*003e*/ 	.short	0x00ff


	//----- nvinfo : EIATTR_MERCURY_ISA_VERSION
	.align		4
        /*0040*/ 	.byte	0x03, 0x5f
        /*0042*/ 	.short	0x0101


	//----- nvinfo : EIATTR_VRC_CTA_INIT_COUNT
	.align		4
        /*0044*/ 	.byte	0x02, 0x4a
	.zero		1
	.zero		1


	//----- nvinfo : EIATTR_EXIT_INSTR_OFFSETS
	.align		4
        /*0048*/ 	.byte	0x04, 0x1c
        /*004a*/ 	.short	(.L_48 - .L_47)


	//   ....[0]....
.L_47:
        /*004c*/ 	.word	0x000000a0


	//   ....[1]....
        /*0050*/ 	.word	0x00000f10


	//----- nvinfo : EIATTR_CRS_STACK_SIZE
	.align		4
.L_48:
        /*0054*/ 	.byte	0x04, 0x1e
        /*0056*/ 	.short	(.L_50 - .L_49)
.L_49:
        /*0058*/ 	.word	0x00000000


	//----- nvinfo : EIATTR_CBANK_PARAM_SIZE
	.align		4
.L_50:
        /*005c*/ 	.byte	0x03, 0x19
        /*005e*/ 	.short	0x0010


	//----- nvinfo : EIATTR_PARAM_CBANK
	.align		4
        /*0060*/ 	.byte	0x04, 0x0a
        /*0062*/ 	.short	(.L_52 - .L_51)
	.align		4
.L_51:
        /*0064*/ 	.word	index@(.nv.constant0._Z7initRNGP17curandStateXORWOWij)
        /*0068*/ 	.short	0x0380
        /*006a*/ 	.short	0x0010


	//----- nvinfo : EIATTR_SW_WAR
	.align		4
.L_52:
        /*006c*/ 	.byte	0x04, 0x36
        /*006e*/ 	.short	(.L_54 - .L_53)
.L_53:
        /*0070*/ 	.word	0x00000008
.L_54:


//--------------------- .nv.callgraph             --------------------------
	.section	.nv.callgraph,"",@"SHT_CUDA_CALLGRAPH"
	.align	4
	.sectionentsize	8
	.align		4
        /*0000*/ 	.word	0x00000000
	.align		4
        /*0004*/ 	.word	0xffffffff
	.align		4
        /*0008*/ 	.word	0x00000000
	.align		4
        /*000c*/ 	.word	0xfffffffe
	.align		4
        /*0010*/ 	.word	0x00000000
	.align		4
        /*0014*/ 	.word	0xfffffffd
	.align		4
        /*0018*/ 	.word	0x00000000
	.align		4
        /*001c*/ 	.word	0xfffffffc


//--------------------- .nv.constant4             --------------------------
	.section	.nv.constant4,"a",@progbits
	.align	8
	.align		8
.nv.constant4:
        /*0000*/ 	.dword	precalc_xorwow_matrix
	.align		8
        /*0008*/ 	.dword	precalc_xorwow_offset_matrix
	.align		8
        /*0010*/ 	.dword	mrg32k3aM1
	.align		8
        /*0018*/ 	.dword	mrg32k3aM2
	.align		8
        /*0020*/ 	.dword	mrg32k3aM1SubSeq
	.align		8
        /*0028*/ 	.dword	mrg32k3aM2SubSeq
	.align		8
        /*0030*/ 	.dword	mrg32k3aM1Seq
	.align		8
        /*0038*/ 	.dword	mrg32k3aM2Seq


//--------------------- .nv.constant3             --------------------------
	.section	.nv.constant3,"a",@progbits
	.align	8
.nv.constant3:
	.type		__cr_lgamma_table,@object
	.size		__cr_lgamma_table,(.L_8 - __cr_lgamma_table)
__cr_lgamma_table:
        /*0000*/ 	.byte	0x00, 0x00, 0x00, 0x00, 0x00, 0x00, 0x00, 0x00, 0x00, 0x00, 0x00, 0x00, 0x00, 0x00, 0x00, 0x00
        /*0010*/ 	.byte	0xef, 0x39, 0xfa, 0xfe, 0x42, 0x2e, 0xe6, 0x3f, 0x02, 0x20, 0x2a, 0xfa, 0x0b, 0xab, 0xfc, 0x3f
        /*0020*/ 	.byte	0xf9, 0x2c, 0x92, 0x7c, 0xa7, 0x6c, 0x09, 0x40, 0xc9, 0x79, 0x44, 0x3c, 0x64, 0x26, 0x13, 0x40
        /*0030*/ 	.byte	0xca, 0x01, 0xcf, 0x3a, 0x27, 0x51, 0x1a, 0x40, 0x30, 0xcc, 0x2d, 0xf3, 0xe1, 0x0c, 0x21, 0x40
        /*0040*/ 	.byte	0x0d, 0xb7, 0xfc, 0x82, 0x8e, 0x35, 0x25, 0x40
.L_8:


//--------------------- .text._Z13device_methodPiiP17curandStateXORWOW --------------------------
	.section	.text._Z13device_methodPiiP17curandStateXORWOW,"ax",@progbits
	.align	128
        .global         _Z13device_methodPiiP17curandStateXORWOW
        .type           _Z13device_methodPiiP17curandStateXORWOW,@function
        .size           _Z13device_methodPiiP17curandStateXORWOW,(.L_x_14 - _Z13device_methodPiiP17curandStateXORWOW)
        .other          _Z13device_methodPiiP17curandStateXORWOW,@"STO_CUDA_ENTRY STV_DEFAULT"
_Z13device_methodPiiP17curandStateXORWOW:
.text._Z13device_methodPiiP17curandStateXORWOW:
[----:B------:R-:W-:Y:S01]  /*0000*/  LDC R1, c[0x0][0x37c] ;  /* 0x0000df00ff017b82 */ /* 0x000fe20000000800 */
[----:B------:R-:W0:Y:S07]  /*0010*/  S2R R2, SR_TID.X ;  /* 0x0000000000027919 */ /* 0x000e2e0000002100 */
[----:B------:R-:W-:Y:S01]  /*0020*/  S2UR UR4, SR_CTAID.Y ;  /* 0x00000000000479c3 */ /* 0x000fe20000002600 */
[----:B------:R-:W1:Y:S01]  /*0030*/  LDCU UR5, c[0x0][0x370] ;  /* 0x00006e00ff0577ac */ /* 0x000e620008000800 */
[----:B------:R-:W2:Y:S06]  /*0040*/  LDCU UR7, c[0x0][0x388] ;  /* 0x00007100ff0777ac */ /* 0x000eac0008000800 */
[----:B------:R-:W1:Y:S08]  /*0050*/  S2UR UR6, SR_CTAID.X ;  /* 0x00000000000679c3 */ /* 0x000e700000002500 */
[----:B------:R-:W0:Y:S01]  /*0060*/  LDC R3, c[0x0][0x360] ;  /* 0x0000d800ff037b82 */ /* 0x000e220000000800 */
[----:B-1----:R-:W-:-:S06]  /*0070*/  UIMAD UR4, UR4, UR5, UR6 ;  /* 0x00000005040472a4 */ /* 0x002fcc000f8e0206 */
[----:B0-----:R-:W-:-:S05]  /*0080*/  IMAD R2, R3, UR4, R2 ;  /* 0x0000000403027c24 */ /* 0x001fca000f8e0202 */
[----:B--2---:R-:W-:-:S13]  /*0090*/  ISETP.GE.AND P0, PT, R2, UR7, PT ;  /* 0x0000000702007c0c */ /* 0x004fda000bf06270 */
[----:B------:R-:W-:Y:S05]  /*00a0*/  @P0 EXIT ;  /* 0x000000000000094d */ /* 0x000fea0003800000 */
[----:B------:R-:W0:Y:S01]  /*00b0*/  LDC.64 R6, c[0x0][0x390] ;  /* 0x0000e400ff067b82 */ /* 0x000e220000000a00 */
[----:B------:R-:W1:Y:S01]  /*00c0*/  LDCU.64 UR4, c[0x0][0x358] ;  /* 0x00006b00ff0477ac */ /* 0x000e620008000a00 */
[----:B0-----:R-:W-:-:S05]  /*00d0*/  IMAD.WIDE R6, R2, 0x30, R6 ;  /* 0x0000003002067825 */ /* 0x001fca00078e0206 */
[----:B-1----:R-:W2:Y:S04]  /*00e0*/  LDG.E.64 R4, desc[UR4][R6.64] ;  /* 0x0000000406047981 */ /* 0x002ea8000c1e1b00 */
[----:B------:R-:W3:Y:S04]  /*00f0*/  LDG.E R3, desc[UR4][R6.64+0x14] ;  /* 0x0000140406037981 */ /* 0x000ee8000c1e1900 */
[----:B------:R-:W4:Y:S01]  /*0100*/  LDG.E R0, desc[UR4][R6.64+0x8] ;  /* 0x0000080406007981 */ /* 0x000f22000c1e1900 */
[----:B------:R-:W-:Y:S01]  /*0110*/  BSSY.RECONVERGENT B0, `(.L_x_0) ;  /* 0x0000025000007945 */ /* 0x000fe20003800200 */
[----:B--2---:R-:W-:-:S04]  /*0120*/  SHF.R.U32.HI R8, RZ, 0x2, R5 ;  /* 0x00000002ff087819 */ /* 0x004fc80000011605 */
[----:B------:R-:W-:Y:S02]  /*0130*/  LOP3.LUT R8, R8, R5, RZ, 0x3c, !PT ;  /* 0x0000000508087212 */ /* 0x000fe400078e3cff */
[----:B---3--:R-:W-:Y:S02]  /*0140*/  SHF.L.U32 R10, R3, 0x4, RZ ;  /* 0x00000004030a7819 */ /* 0x008fe400000006ff */
[----:B----4-:R-:W-:Y:S01]  /*0150*/  SHF.R.U32.HI R9, RZ, 0x2, R0 ;  /* 0x00000002ff097819 */ /* 0x010fe20000011600 */
[----:B------:R-:W-:-:S03]  /*0160*/  IMAD.SHL.U32 R5, R8, 0x2, RZ ;  /* 0x0000000208057824 */ /* 0x000fc600078e00ff */
[----:B------:R-:W-:Y:S02]  /*0170*/  LOP3.LUT R9, R9, R0, RZ, 0x3c, !PT ;  /* 0x0000000009097212 */ /* 0x000fe400078e3cff */
[----:B------:R-:W-:Y:S02]  /*0180*/  LOP3.LUT R5, R3, R10, R5, 0x96, !PT ;  /* 0x0000000a03057212 */ /* 0x000fe400078e9605 */
[----:B------:R-:W-:Y:S02]  /*0190*/  SHF.L.U32 R3, R9, 0x1, RZ ;  /* 0x0000000109037819 */ /* 0x000fe400000006ff */
[----:B------:R-:W-:-:S05]  /*01a0*/  LOP3.LUT R5, R5, R8, RZ, 0x3c, !PT ;  /* 0x0000000805057212 */ /* 0x000fca00078e3cff */
[----:B------:R-:W-:-:S05]  /*01b0*/  IMAD.SHL.U32 R0, R5, 0x10, RZ ;  /* 0x0000001005007824 */ /* 0x000fca00078e00ff */
[----:B------:R-:W-:-:S04]  /*01c0*/  LOP3.LUT R0, R9, R3, R0, 0x96, !PT ;  /* 0x0000000309007212 */ /* 0x000fc800078e9600 */
[----:B------:R-:W-:Y:S01]  /*01d0*/  LOP3.LUT R3, R0, R5, RZ, 0x3c, !PT ;  /* 0x0000000500037212 */ /* 0x000fe200078e3cff */
[----:B------:R-:W-:-:S03]  /*01e0*/  HFMA2 R0, -RZ, RZ, 0.1171875, 0 ;  /* 0x2f800000ff007431 */ /* 0x000fc600000001ff */
[C---:B------:R-:W-:Y:S02]  /*01f0*/  IADD3 R3, PT, PT, R4.reuse, 0xb0f8a, R3 ;  /* 0x000b0f8a04037810 */ /* 0x040fe40007ffe003 */
[----:B------:R-:W-:Y:S01]  /*0200*/  IADD3 R4, PT, PT, R4, 0x587c5, R5 ;  /* 0x000587c504047810 */ /* 0x000fe20007ffe005 */
[----:B------:R-:W-:Y:S01]  /*0210*/  IMAD.MOV.U32 R5, RZ, RZ, 0x40000000 ;  /* 0x40000000ff057424 */ /* 0x000fe200078e00ff */
[----:B------:R-:W-:Y:S02]  /*0220*/  I2FP.F32.U32 R3, R3 ;  /* 0x0000000300037245 */ /* 0x000fe40000201000 */
[----:B------:R-:W-:-:S03]  /*0230*/  I2FP.F32.U32 R4, R4 ;  /* 0x0000000400047245 */ /* 0x000fc60000201000 */
[-C--:B------:R-:W-:Y:S02]  /*0240*/  FFMA R3, R3, R0.reuse, 1.1641532182693481445e-10 ;  /* 0x2f00000003037423 */ /* 0x080fe40000000000 */
[----:B------:R-:W-:Y:S02]  /*0250*/  FFMA R4, R4, R0, 1.1641532182693481445e-10 ;  /* 0x2f00000004047423 */ /* 0x000fe40000000000 */
[-C--:B------:R-:W-:Y:S02]  /*0260*/  FFMA R3, R3, R5.reuse, -1 ;  /* 0xbf80000003037423 */ /* 0x080fe40000000005 */
[----:B------:R-:W-:Y:S02]  /*0270*/  FFMA R4, R4, R5, -1 ;  /* 0xbf80000004047423 */ /* 0x000fe40000000005 */
[----:B------:R-:W-:-:S04]  /*0280*/  FMUL R3, R3, R3 ;  /* 0x0000000303037220 */ /* 0x000fc80000400000 */
[----:B------:R-:W-:-:S04]  /*0290*/  FFMA R0, R4, R4, R3 ;  /* 0x0000000404007223 */ /* 0x000fc80000000003 */
[----:B------:R0:W1:Y:S01]  /*02a0*/  MUFU.RSQ R3, R0 ;  /* 0x0000000000037308 */ /* 0x0000620000001400 */
[----:B------:R-:W-:-:S04]  /*02b0*/  IADD3 R4, PT, PT, R0, -0xd000000, RZ ;  /* 0xf300000000047810 */ /* 0x000fc80007ffe0ff */
[----:B------:R-:W-:-:S13]  /*02c0*/  ISETP.GT.U32.AND P0, PT, R4, 0x727fffff, PT ;  /* 0x727fffff0400780c */ /* 0x000fda0003f04070 */
[----:B01----:R-:W-:Y:S05]  /*02d0*/  @!P0 BRA `(.L_x_1) ;  /* 0x0000000000108947 */ /* 0x003fea0003800000 */
[----:B------:R-:W-:-:S07]  /*02e0*/  MOV R8, 0x300 ;  /* 0x0000030000087802 */ /* 0x000fce0000000f00 */
[----:B------:R-:W-:Y:S05]  /*02f0*/  CALL.REL.NOINC `($__internal_0_$__cuda_sm20_sqrt_rn_f32_slowpath) ;  /* 0x0000000000447944 */ /* 0x000fea0003c00000 */
[----:B------:R-:W-:Y:S01]  /*0300*/  IMAD.MOV.U32 R0, RZ, RZ, R3 ;  /* 0x000000ffff007224 */ /* 0x000fe200078e0003 */
[----:B------:R-:W-:Y:S06]  /*0310*/  BRA `(.L_x_2) ;  /* 0x0000000000107947 */ /* 0x000fec0003800000 */
.L_x_1:
[----:B------:R-:W-:Y:S01]  /*0320*/  FMUL.FTZ R5, R0, R3 ;  /* 0x0000000300057220 */ /* 0x000fe20000410000 */
[----:B------:R-:W-:-:S03]  /*0330*/  FMUL.FTZ R3, R3, 0.5 ;  /* 0x3f00000003037820 */ /* 0x000fc60000410000 */
[----:B------:R-:W-:-:S04]  /*0340*/  FFMA R0, -R5, R5, R0 ;  /* 0x0000000505007223 */ /* 0x000fc80000000100 */
[----:B------:R-:W-:-:S07]  /*0350*/  FFMA R0, R0, R3, R5 ;  /* 0x0000000300007223 */ /* 0x000fce0000000005 */
.L_x_2:
[----:B------:R-:W-:Y:S05]  /*0360*/  BSYNC.RECONVERGENT B0 ;  /* 0x0000000000007941 */ /* 0x000fea0003800200 */
.L_x_0:
[----:B------:R-:W-:-:S13]  /*0370*/  FSETP.GTU.AND P0, PT, R0, 1, PT ;  /* 0x3f8000000000780b */ /* 0x000fda0003f0c000 */
[----:B------:R-:W0:Y:S01]  /*0380*/  @!P0 LDC.64 R4, c[0x0][0x380] ;  /* 0x0000e000ff048b82 */ /* 0x000e220000000a00 */
[----:B------:R-:W-:Y:S01]  /*0390*/  @!P0 MOV R3, 0x1 ;  /* 0x0000000100038802 */ /* 0x000fe20000000f00 */
[----:B0-----:R-:W-:-:S05]  /*03a0*/  @!P0 IMAD.WIDE R4, R2, 0x4, R4 ;  /* 0x0000000402048825 */ /* 0x001fca00078e0204 */
[----:B------:R0:W-:Y:S01]  /*03b0*/  @!P0 STG.E desc[UR4][R4.64], R3 ;  /* 0x0000000304008986 */ /* 0x0001e2000c101904 */
[----:B------:R-:W-:Y:S05]  /*03c0*/  @!P0 EXIT ;  /* 0x000000000000894d */ /* 0x000fea0003800000 */
[----:B0-----:R-:W0:Y:S02]  /*03d0*/  LDC.64 R4, c[0x0][0x380] ;  /* 0x0000e000ff047b82 */ /* 0x001e240000000a00 */
[----:B0-----:R-:W-:-:S05]  /*03e0*/  IMAD.WIDE R4, R2, 0x4, R4 ;  /* 0x0000000402047825 */ /* 0x001fca00078e0204 */
[----:B------:R-:W-:Y:S01]  /*03f0*/  STG.E desc[UR4][R4.64], RZ ;  /* 0x000000ff04007986 */ /* 0x000fe2000c101904 */
[----:B------:R-:W-:Y:S05]  /*0400*/  EXIT ;  /* 0x000000000000794d */ /* 0x000fea0003800000 */
        .weak           $__internal_0_$__cuda_sm20_sqrt_rn_f32_slowpath
        .type           $__internal_0_$__cuda_sm20_sqrt_rn_f32_slowpath,@function
        .size           $__internal_0_$__cuda_sm20_sqrt_rn_f32_slowpath,(.L_x_14 - $__internal_0_$__cuda_sm20_sqrt_rn_f32_slowpath)
$__internal_0_$__cuda_sm20_sqrt_rn_f32_slowpath:
[----:B------:R-:W-:-:S13]  /*0410*/  LOP3.LUT P0, RZ, R0, 0x7fffffff, RZ, 0xc0, !PT ;  /* 0x7fffffff00ff7812 */ /* 0x000fda000780c0ff */
[----:B------:R-:W-:Y:S01]  /*0420*/  @!P0 IMAD.MOV.U32 R3, RZ, RZ, R0 ;  /* 0x000000ffff038224 */ /* 0x000fe200078e0000 */
[----:B------:R-:W-:Y:S06]  /*0430*/  @!P0 BRA `(.L_x_3) ;  /* 0x0000000000408947 */ /* 0x000fec0003800000 */
[----:B------:R-:W-:-:S13]  /*0440*/  FSETP.GEU.FTZ.AND P0, PT, R0, RZ, PT ;  /* 0x000000ff0000720b */ /* 0x000fda0003f1e000 */
[----:B------:R-:W-:Y:S01]  /*0450*/  @!P0 MOV R3, 0x7fffffff ;  /* 0x7fffffff00038802 */ /* 0x000fe20000000f00 */
[----:B------:R-:W-:Y:S06]  /*0460*/  @!P0 BRA `(.L_x_3) ;  /* 0x0000000000348947 */ /* 0x000fec0003800000 */
[----:B------:R-:W-:-:S13]  /*0470*/  FSETP.GTU.FTZ.AND P0, PT, |R0|, +INF , PT ;  /* 0x7f8000000000780b */ /* 0x000fda0003f1c200 */
[----:B------:R-:W-:Y:S01]  /*0480*/  @P0 FADD.FTZ R3, R0, 1 ;  /* 0x3f80000000030421 */ /* 0x000fe20000010000 */
[----:B------:R-:W-:Y:S06]  /*0490*/  @P0 BRA `(.L_x_3) ;  /* 0x0000000000280947 */ /* 0x000fec0003800000 */
[----:B------:R-:W-:-:S13]  /*04a0*/  FSETP.NEU.FTZ.AND P0, PT, |R0|, +INF , PT ;  /* 0x7f8000000000780b */ /* 0x000fda0003f1d200 */
[----:B------:R-:W-:-:S04]  /*04b0*/  @P0 FFMA R4, R0, 1.84467440737095516160e+19, RZ ;  /* 0x5f80000000040823 */ /* 0x000fc800000000ff */
[----:B------:R-:W0:Y:S02]  /*04c0*/  @P0 MUFU.RSQ R3, R4 ;  /* 0x0000000400030308 */ /* 0x000e240000001400 */
[----:B0-----:R-:W-:Y:S01]  /*04d0*/  @P0 FMUL.FTZ R5, R4, R3 ;  /* 0x0000000304050220 */ /* 0x001fe20000410000 */
[----:B------:R-:W-:Y:S01]  /*04e0*/  @P0 FMUL.FTZ R7, R3, 0.5 ;  /* 0x3f00000003070820 */ /* 0x000fe20000410000 */
[----:B------:R-:W-:Y:S02]  /*04f0*/  @!P0 IMAD.MOV.U32 R3, RZ, RZ, R0 ;  /* 0x000000ffff038224 */ /* 0x000fe400078e0000 */
[----:B------:R-:W-:-:S04]  /*0500*/  @P0 FADD.FTZ R6, -R5, -RZ ;  /* 0x800000ff05060221 */ /* 0x000fc80000010100 */
[----:B------:R-:W-:-:S04]  /*0510*/  @P0 FFMA R6, R5, R6, R4 ;  /* 0x0000000605060223 */ /* 0x000fc80000000004 */
[----:B------:R-:W-:-:S04]  /*0520*/  @P0 FFMA R6, R6, R7, R5 ;  /* 0x0000000706060223 */ /* 0x000fc80000000005 */
[----:B------:R-:W-:-:S07]  /*0530*/  @P0 FMUL.FTZ R3, R6, 2.3283064365386962891e-10 ;  /* 0x2f80000006030820 */ /* 0x000fce0000410000 */
.L_x_3:
[----:B------:R-:W-:Y:S01]  /*0540*/  HFMA2 R5, -RZ, RZ, 0, 0 ;  /* 0x00000000ff057431 */ /* 0x000fe200000001ff */
[----:B------:R-:W-:-:S04]  /*0550*/  MOV R4, R8 ;  /* 0x0000000800047202 */ /* 0x000fc80000000f00 */
[----:B------:R-:W-:Y:S05]  /*0560*/  RET.REL.NODEC R4 `(_Z13device_methodPiiP17curandStateXORWOW) ;  /* 0xfffffff804a47950 */ /* 0x000fea0003c3ffff */
.L_x_4:
[----:B------:R-:W-:-:S00]  /*0570*/  BRA `(.L_x_4) ;  /* 0xfffffffc00fc7947 */ /* 0x000fc0000383ffff */
[----:B------:R-:W-:-:S00]  /*0580*/  NOP ;  /* 0x0000000000007918 */ /* 0x000fc00000000000 */
[----:B------:R-:W-:-:S00]  /*0590*/  NOP ;  /* 0x0000000000007918 */ /* 0x000fc00000000000 */
[----:B------:R-:W-:-:S00]  /*05a0*/  NOP ;  /* 0x0000000000007918 */ /* 0x000fc00000000000 */
[----:B------:R-:W-:-:S00]  /*05b0*/  NOP ;  /* 0x0000000000007918 */ /* 0x000fc00000000000 */
[----:B------:R-:W-:-:S00]  /*05c0*/  NOP ;  /* 0x0000000000007918 */ /* 0x000fc00000000000 */
[----:B------:R-:W-:-:S00]  /*05d0*/  NOP ;  /* 0x0000000000007918 */ /* 0x000fc00000000000 */
[----:B------:R-:W-:-:S00]  /*05e0*/  NOP ;  /* 0x0000000000007918 */ /* 0x000fc00000000000 */
[----:B------:R-:W-:-:S00]  /*05f0*/  NOP ;  /* 0x0000000000007918 */ /* 0x000fc00000000000 */
.L_x_14:


//--------------------- .text._Z7initRNGP17curandStateXORWOWij --------------------------
	.section	.text._Z7initRNGP17curandStateXORWOWij,"ax",@progbits
	.align	128
        .global         _Z7initRNGP17curandStateXORWOWij
        .type           _Z7initRNGP17curandStateXORWOWij,@function
        .size           _Z7initRNGP17curandStateXORWOWij,(.L_x_16 - _Z7initRNGP17curandStateXORWOWij)
        .other          _Z7initRNGP17curandStateXORWOWij,@"STO_CUDA_ENTRY STV_DEFAULT"
_Z7initRNGP17curandStateXORWOWij:
.text._Z7initRNGP17curandStateXORWOWij:
        /* <DEDUP_REMOVED lines=11> */
[----:B------:R-:W0:Y:S01]  /*00b0*/  LDC R0, c[0x0][0x38c] ;  /* 0x0000e300ff007b82 */ /* 0x000e220000000800 */
[----:B------:R-:W1:Y:S01]  /*00c0*/  LDCU.64 UR4, c[0x0][0x358] ;  /* 0x00006b00ff0477ac */ /* 0x000e620008000a00 */
[----:B------:R-:W-:Y:S01]  /*00d0*/  IMAD.MOV.U32 R5, RZ, RZ, -0x75bd8fc ;  /* 0xf8a42704ff057424 */ /* 0x000fe200078e00ff */
[----:B------:R-:W-:Y:S01]  /*00e0*/  ISETP.NE.AND P0, PT, R13, RZ, PT ;  /* 0x000000ff0d00720c */ /* 0x000fe20003f05270 */
[----:B------:R-:W-:Y:S01]  /*00f0*/  IMAD.MOV.U32 R8, RZ, RZ, -0x23270784 ;  /* 0xdcd8f87cff087424 */ /* 0x000fe200078e00ff */
[----:B------:R-:W-:Y:S03]  /*0100*/  BSSY.RECONVERGENT B0, `(.L_x_5) ;  /* 0x00000dd000007945 */ /* 0x000fe60003800200 */
[----:B------:R-:W2:Y:S01]  /*0110*/  LDC.64 R6, c[0x0][0x380] ;  /* 0x0000e000ff067b82 */ /* 0x000ea20000000a00 */
[----:B0-----:R-:W-:-:S05]  /*0120*/  LOP3.LUT R0, R0, 0xaad26b49, RZ, 0x3c, !PT ;  /* 0xaad26b4900007812 */ /* 0x001fca00078e3cff */
[----:B------:R-:W-:Y:S02]  /*0130*/  IMAD R0, R0, 0x4182bed5, RZ ;  /* 0x4182bed500007824 */ /* 0x000fe400078e02ff */
[----:B--2---:R-:W-:-:S03]  /*0140*/  IMAD.WIDE R6, R13, 0x30, R6 ;  /* 0x000000300d067825 */ /* 0x004fc600078e0206 */
[C---:B------:R-:W-:Y:S01]  /*0150*/  LOP3.LUT R4, R0.reuse, 0x159a55e5, RZ, 0x3c, !PT ;  /* 0x159a55e500047812 */ /* 0x040fe200078e3cff */
[C---:B------:R-:W-:Y:S02]  /*0160*/  VIADD R2, R0.reuse, 0xd9f6dc18 ;  /* 0xd9f6dc1800027836 */ /* 0x040fe40000000000 */
[C---:B------:R-:W-:Y:S02]  /*0170*/  VIADD R3, R0.reuse, 0x75bcd15 ;  /* 0x075bcd1500037836 */ /* 0x040fe40000000000 */
[----:B-1----:R0:W-:Y:S01]  /*0180*/  STG.E.64 desc[UR4][R6.64+0x8], R4 ;  /* 0x0000080406007986 */ /* 0x0021e2000c101b04 */
[----:B------:R-:W-:-:S03]  /*0190*/  VIADD R9, R0, 0x583f19 ;  /* 0x00583f1900097836 */ /* 0x000fc60000000000 */
[----:B------:R0:W-:Y:S04]  /*01a0*/  STG.E.64 desc[UR4][R6.64], R2 ;  /* 0x0000000206007986 */ /* 0x0001e8000c101b04 */
[----:B------:R0:W-:Y:S01]  /*01b0*/  STG.E.64 desc[UR4][R6.64+0x10], R8 ;  /* 0x0000100806007986 */ /* 0x0001e2000c101b04 */
[----:B------:R-:W-:Y:S05]  /*01c0*/  @!P0 BRA `(.L_x_6) ;  /* 0x0000000c00408947 */ /* 0x000fea0003800000 */
[----:B------:R-:W-:Y:S01]  /*01d0*/  SHF.R.S32.HI R0, RZ, 0x1f, R13 ;  /* 0x0000001fff007819 */ /* 0x000fe2000001140d */
[----:B------:R-:W-:-:S07]  /*01e0*/  IMAD.MOV.U32 R12, RZ, RZ, RZ ;  /* 0x000000ffff0c7224 */ /* 0x000fce00078e00ff */
.L_x_12:
[----:B0-----:R-:W-:Y:S01]  /*01f0*/  LOP3.LUT R2, R13, 0x3, RZ, 0xc0, !PT ;  /* 0x000000030d027812 */ /* 0x001fe200078ec0ff */
[----:B------:R-:W-:Y:S03]  /*0200*/  BSSY.RECONVERGENT B1, `(.L_x_7) ;  /* 0x00000c6000017945 */ /* 0x000fe60003800200 */
[----:B------:R-:W-:-:S04]  /*0210*/  ISETP.NE.U32.AND P0, PT, R2, RZ, PT ;  /* 0x000000ff0200720c */ /* 0x000fc80003f05070 */
[----:B------:R-:W-:-:S13]  /*0220*/  ISETP.NE.AND.EX P0, PT, RZ, RZ, PT, P0 ;  /* 0x000000ffff00720c */ /* 0x000fda0003f05300 */
[----:B------:R-:W-:Y:S05]  /*0230*/  @!P0 BRA `(.L_x_8) ;  /* 0x0000000c00088947 */ /* 0x000fea0003800000 */
[----:B------:R-:W0:Y:S01]  /*0240*/  LDC.64 R8, c[0x4][RZ] ;  /* 0x01000000ff087b82 */ /* 0x000e220000000a00 */
[----:B------:R-:W-:Y:S02]  /*0250*/  IMAD.MOV.U32 R14, RZ, RZ, RZ ;  /* 0x000000ffff0e7224 */ /* 0x000fe400078e00ff */
[----:B0-----:R-:W-:-:S07]  /*0260*/  IMAD.WIDE.U32 R8, R12, 0xc80, R8 ;  /* 0x00000c800c087825 */ /* 0x001fce00078e0008 */
.L_x_11:
[----:B0-----:R-:W-:Y:S01]  /*0270*/  IMAD.MOV.U32 R15, RZ, RZ, RZ ;  /* 0x000000ffff0f7224 */ /* 0x001fe200078e00ff */
[----:B------:R-:W-:Y:S01]  /*0280*/  CS2R R2, SRZ ;  /* 0x0000000000027805 */ /* 0x000fe2000001ff00 */
[----:B------:R-:W-:Y:S01]  /*0290*/  IMAD.MOV.U32 R17, RZ, RZ, RZ ;  /* 0x000000ffff117224 */ /* 0x000fe200078e00ff */
[----:B------:R-:W-:-:S07]  /*02a0*/  CS2R R4, SRZ ;  /* 0x0000000000047805 */ /* 0x000fce000001ff00 */
.L_x_10:
[----:B------:R-:W-:-:S05]  /*02b0*/  IMAD.WIDE.U32 R10, R17, 0x4, R6 ;  /* 0x00000004110a7825 */ /* 0x000fca00078e0006 */
[----:B------:R0:W5:Y:S01]  /*02c0*/  LDG.E R16, desc[UR4][R10.64+0x4] ;  /* 0x000004040a107981 */ /* 0x000162000c1e1900 */
[----:B------:R-:W-:-:S07]  /*02d0*/  IMAD.MOV.U32 R19, RZ, RZ, RZ ;  /* 0x000000ffff137224 */ /* 0x000fce00078e00ff */
.L_x_9:
[----:B-----5:R-:W-:Y:S01]  /*02e0*/  SHF.R.U32.HI R24, RZ, R19, R16 ;  /* 0x00000013ff187219 */ /* 0x020fe20000011610 */
[----:B0-----:R-:W-:-:S03]  /*02f0*/  IMAD.SHL.U32 R10, R17, 0x20, RZ ;  /* 0x00000020110a7824 */ /* 0x001fc600078e00ff */
[----:B------:R-:W-:Y:S01]  /*0300*/  LOP3.LUT R11, R24, 0x1, RZ, 0xc0, !PT ;  /* 0x00000001180b7812 */ /* 0x000fe200078ec0ff */
[----:B------:R-:W-:-:S03]  /*0310*/  IMAD.IADD R10, R10, 0x1, R19 ;  /* 0x000000010a0a7824 */ /* 0x000fc600078e0213 */
[----:B------:R-:W-:Y:S01]  /*0320*/  ISETP.NE.U32.AND P0, PT, R11, 0x1, PT ;  /* 0x000000010b00780c */ /* 0x000fe20003f05070 */
[----:B------:R-:W-:-:S03]  /*0330*/  IMAD R11, R10, 0x5, RZ ;  /* 0x000000050a0b7824 */ /* 0x000fc600078e02ff */
[----:B------:R-:W-:Y:S01]  /*0340*/  R2P PR, R24, 0x7e ;  /* 0x0000007e18007804 */ /* 0x000fe20000000000 */
[----:B------:R-:W-:-:S08]  /*0350*/  IMAD.WIDE.U32 R10, R11, 0x4, R8 ;  /* 0x000000040b0a7825 */ /* 0x000fd000078e0008 */
[----:B------:R-:W2:Y:S04]  /*0360*/  @!P0 LDG.E R18, desc[UR4][R10.64] ;  /* 0x000000040a128981 */ /* 0x000ea8000c1e1900 */
[----:B------:R-:W3:Y:S04]  /*0370*/  @!P0 LDG.E R20, desc[UR4][R10.64+0x10] ;  /* 0x000010040a148981 */ /* 0x000ee8000c1e1900 */
[----:B------:R-:W4:Y:S04]  /*0380*/  @P1 LDG.E R22, desc[UR4][R10.64+0x14] ;  /* 0x000014040a161981 */ /* 0x000f28000c1e1900 */
[----:B------:R-:W4:Y:S04]  /*0390*/  @P2 LDG.E R26, desc[UR4][R10.64+0x28] ;  /* 0x000028040a1a2981 */ /* 0x000f28000c1e1900 */
[----:B------:R-:W4:Y:S04]  /*03a0*/  @!P0 LDG.E R21, desc[UR4][R10.64+0x4] ;  /* 0x000004040a158981 */ /* 0x000f28000c1e1900 */
[----:B------:R-:W4:Y:S04]  /*03b0*/  @!P0 LDG.E R23, desc[UR4][R10.64+0xc] ;  /* 0x00000c040a178981 */ /* 0x000f28000c1e1900 */
[----:B------:R-:W4:Y:S04]  /*03c0*/  @P1 LDG.E R25, desc[UR4][R10.64+0x18] ;  /* 0x000018040a191981 */ /* 0x000f28000c1e1900 */
[----:B------:R-:W4:Y:S04]  /*03d0*/  @P3 LDG.E R28, desc[UR4][R10.64+0x3c] ;  /* 0x00003c040a1c3981 */ /* 0x000f28000c1e1900 */
[----:B------:R-:W4:Y:S01]  /*03e0*/  @P6 LDG.E R27, desc[UR4][R10.64+0x7c] ;  /* 0x00007c040a1b6981 */ /* 0x000f22000c1e1900 */
[----:B--2---:R-:W-:-:S03]  /*03f0*/  @!P0 LOP3.LUT R15, R15, R18, RZ, 0x3c, !PT ;  /* 0x000000120f0f8212 */ /* 0x004fc600078e3cff */
[----:B------:R-:W2:Y:S01]  /*0400*/  @!P0 LDG.E R18, desc[UR4][R10.64+0x8] ;  /* 0x000008040a128981 */ /* 0x000ea2000c1e1900 */
[----:B---3--:R-:W-:-:S03]  /*0410*/  @!P0 LOP3.LUT R3, R3, R20, RZ, 0x3c, !PT ;  /* 0x0000001403038212 */ /* 0x008fc600078e3cff */
[----:B------:R-:W3:Y:S01]  /*0420*/  @P1 LDG.E R20, desc[UR4][R10.64+0x24] ;  /* 0x000024040a141981 */ /* 0x000ee2000c1e1900 */
[----:B----4-:R-:W-:-:S03]  /*0430*/  @P1 LOP3.LUT R15, R15, R22, RZ, 0x3c, !PT ;  /* 0x000000160f0f1212 */ /* 0x010fc600078e3cff */
[----:B------:R-:W4:Y:S01]  /*0440*/  @P2 LDG.E R22, desc[UR4][R10.64+0x38] ;  /* 0x000038040a162981 */ /* 0x000f22000c1e1900 */
[----:B------:R-:W-:-:S03]  /*0450*/  @P2 LOP3.LUT R15, R15, R26, RZ, 0x3c, !PT ;  /* 0x0000001a0f0f2212 */ /* 0x000fc600078e3cff */
[----:B------:R-:W4:Y:S01]  /*0460*/  @P4 LDG.E R26, desc[UR4][R10.64+0x50] ;  /* 0x000050040a1a4981 */ /* 0x000f22000c1e1900 */
[----:B------:R-:W-:-:S03]  /*0470*/  @!P0 LOP3.LUT R4, R4, R21, RZ, 0x3c, !PT ;  /* 0x0000001504048212 */ /* 0x000fc600078e3cff */
[----:B------:R-:W4:Y:S01]  /*0480*/  @P1 LDG.E R21, desc[UR4][R10.64+0x20] ;  /* 0x000020040a151981 */ /* 0x000f22000c1e1900 */
[----:B------:R-:W-:-:S03]  /*0490*/  @!P0 LOP3.LUT R2, R2, R23, RZ, 0x3c, !PT ;  /* 0x0000001702028212 */ /* 0x000fc600078e3cff */
[----:B------:R-:W4:Y:S01]  /*04a0*/  @P2 LDG.E R23, desc[UR4][R10.64+0x2c] ;  /* 0x00002c040a172981 */ /* 0x000f22000c1e1900 */
[----:B------:R-:W-:-:S03]  /*04b0*/  @P1 LOP3.LUT R4, R4, R25, RZ, 0x3c, !PT ;  /* 0x0000001904041212 */ /* 0x000fc600078e3cff */
[----:B------:R-:W4:Y:S01]  /*04c0*/  @P2 LDG.E R25, desc[UR4][R10.64+0x34] ;  /* 0x000034040a192981 */ /* 0x000f22000c1e1900 */
[----:B--2---:R-:W-:-:S03]  /*04d0*/  @!P0 LOP3.LUT R5, R5, R18, RZ, 0x3c, !PT ;  /* 0x0000001205058212 */ /* 0x004fc600078e3cff */
[----:B------:R-:W2:Y:S01]  /*04e0*/  @P1 LDG.E R18, desc[UR4][R10.64+0x1c] ;  /* 0x00001c040a121981 */ /* 0x000ea2000c1e1900 */
[----:B---3--:R-:W-:-:S03]  /*04f0*/  @P1 LOP3.LUT R3, R3, R20, RZ, 0x3c, !PT ;  /* 0x0000001403031212 */ /* 0x008fc600078e3cff */
[----:B------:R-:W3:Y:S01]  /*0500*/  @P2 LDG.E R20, desc[UR4][R10.64+0x30] ;  /* 0x000030040a142981 */ /* 0x000ee2000c1e1900 */
[----:B----4-:R-:W-:-:S03]  /*0510*/  @P2 LOP3.LUT R3, R3, R22, RZ, 0x3c, !PT ;  /* 0x0000001603032212 */ /* 0x010fc600078e3cff */
[----:B------:R-:W4:Y:S01]  /*0520*/  @P3 LDG.E R22, desc[UR4][R10.64+0x4c] ;  /* 0x00004c040a163981 */ /* 0x000f22000c1e1900 */
[----:B------:R-:W-:-:S04]  /*0530*/  @P3 LOP3.LUT R15, R15, R28, RZ, 0x3c, !PT ;  /* 0x0000001c0f0f3212 */ /* 0x000fc800078e3cff */
[----:B------:R-:W-:Y:S02]  /*0540*/  @P4 LOP3.LUT R15, R15, R26, RZ, 0x3c, !PT ;  /* 0x0000001a0f0f4212 */ /* 0x000fe400078e3cff */
[----:B------:R-:W-:Y:S01]  /*0550*/  @P1 LOP3.LUT R2, R2, R21, RZ, 0x3c, !PT ;  /* 0x0000001502021212 */ /* 0x000fe200078e3cff */
[----:B------:R-:W4:Y:S04]  /*0560*/  @P5 LDG.E R26, desc[UR4][R10.64+0x64] ;  /* 0x000064040a1a5981 */ /* 0x000f28000c1e1900 */
[----:B------:R-:W4:Y:S01]  /*0570*/  @P3 LDG.E R21, desc[UR4][R10.64+0x40] ;  /* 0x000040040a153981 */ /* 0x000f22000c1e1900 */
[----:B------:R-:W-:Y:S02]  /*0580*/  @P2 LOP3.LUT R4, R4, R23, RZ, 0x3c, !PT ;  /* 0x0000001704042212 */ /* 0x000fe400078e3cff */
[----:B------:R-:W-:Y:S01]  /*0590*/  @P2 LOP3.LUT R2, R2, R25, RZ, 0x3c, !PT ;  /* 0x0000001902022212 */ /* 0x000fe200078e3cff */
[----:B------:R-:W4:Y:S04]  /*05a0*/  @P3 LDG.E R23, desc[UR4][R10.64+0x48] ;  /* 0x000048040a173981 */ /* 0x000f28000c1e1900 */
[----:B------:R-:W4:Y:S01]  /*05b0*/  @P4 LDG.E R25, desc[UR4][R10.64+0x54] ;  /* 0x000054040a194981 */ /* 0x000f22000c1e1900 */
[----:B--2---:R-:W-:-:S03]  /*05c0*/  @P1 LOP3.LUT R5, R5, R18, RZ, 0x3c, !PT ;  /* 0x0000001205051212 */ /* 0x004fc600078e3cff */
[----:B------:R-:W2:Y:S01]  /*05d0*/  @P3 LDG.E R18, desc[UR4][R10.64+0x44] ;  /* 0x000044040a123981 */ /* 0x000ea2000c1e1900 */
[----:B---3--:R-:W-:-:S03]  /*05e0*/  @P2 LOP3.LUT R5, R5, R20, RZ, 0x3c, !PT ;  /* 0x0000001405052212 */ /* 0x008fc600078e3cff */
[----:B------:R-:W3:Y:S01]  /*05f0*/  @P4 LDG.E R20, desc[UR4][R10.64+0x58] ;  /* 0x000058040a144981 */ /* 0x000ee2000c1e1900 */
[----:B----4-:R-:W-:-:S03]  /*0600*/  @P3 LOP3.LUT R3, R3, R22, RZ, 0x3c, !PT ;  /* 0x0000001603033212 */ /* 0x010fc600078e3cff */
[----:B------:R-:W4:Y:S01]  /*0610*/  @P4 LDG.E R22, desc[UR4][R10.64+0x60] ;  /* 0x000060040a164981 */ /* 0x000f22000c1e1900 */
[----:B------:R-:W-:Y:S02]  /*0620*/  LOP3.LUT P0, RZ, R24, 0x80, RZ, 0xc0, !PT ;  /* 0x0000008018ff7812 */ /* 0x000fe4000780c0ff */
[----:B------:R-:W-:Y:S02]  /*0630*/  @P5 LOP3.LUT R15, R15, R26, RZ, 0x3c, !PT ;  /* 0x0000001a0f0f5212 */ /* 0x000fe400078e3cff */
[----:B------:R-:W4:Y:S01]  /*0640*/  @P6 LDG.E R26, desc[UR4][R10.64+0x78] ;  /* 0x000078040a1a6981 */ /* 0x000f22000c1e1900 */
[----:B------:R-:W-:-:S03]  /*0650*/  @P3 LOP3.LUT R4, R4, R21, RZ, 0x3c, !PT ;  /* 0x0000001504043212 */ /* 0x000fc600078e3cff */
[----:B------:R-:W4:Y:S01]  /*0660*/  @P4 LDG.E R21, desc[UR4][R10.64+0x5c] ;  /* 0x00005c040a154981 */ /* 0x000f22000c1e1900 */
[----:B------:R-:W-:-:S03]  /*0670*/  @P3 LOP3.LUT R2, R2, R23, RZ, 0x3c, !PT ;  /* 0x0000001702023212 */ /* 0x000fc600078e3cff */
[----:B------:R-:W4:Y:S01]  /*0680*/  @P5 LDG.E R23, desc[UR4][R10.64+0x68] ;  /* 0x000068040a175981 */ /* 0x000f22000c1e1900 */
[----:B------:R-:W-:-:S03]  /*0690*/  @P4 LOP3.LUT R4, R4, R25, RZ, 0x3c, !PT ;  /* 0x0000001904044212 */ /* 0x000fc600078e3cff */
[----:B------:R-:W4:Y:S01]  /*06a0*/  @P5 LDG.E R25, desc[UR4][R10.64+0x70] ;  /* 0x000070040a195981 */ /* 0x000f22000c1e1900 */
[----:B--2---:R-:W-:-:S03]  /*06b0*/  @P3 LOP3.LUT R5, R5, R18, RZ, 0x3c, !PT ;  /* 0x0000001205053212 */ /* 0x004fc600078e3cff */
[----:B------:R-:W2:Y:S01]  /*06c0*/  @P5 LDG.E R18, desc[UR4][R10.64+0x6c] ;  /* 0x00006c040a125981 */ /* 0x000ea2000c1e1900 */
[----:B---3--:R-:W-:-:S03]  /*06d0*/  @P4 LOP3.LUT R5, R5, R20, RZ, 0x3c, !PT ;  /* 0x0000001405054212 */ /* 0x008fc600078e3cff */
[----:B------:R-:W3:Y:S01]  /*06e0*/  @P5 LDG.E R20, desc[UR4][R10.64+0x74] ;  /* 0x000074040a145981 */ /* 0x000ee2000c1e1900 */
[----:B----4-:R-:W-:-:S03]  /*06f0*/  @P4 LOP3.LUT R3, R3, R22, RZ, 0x3c, !PT ;  /* 0x0000001603034212 */ /* 0x010fc600078e3cff */
[----:B------:R-:W4:Y:S01]  /*0700*/  @P0 LDG.E R22, desc[UR4][R10.64+0x8c] ;  /* 0x00008c040a160981 */ /* 0x000f22000c1e1900 */
[----:B------:R-:W-:-:S03]  /*0710*/  @P6 LOP3.LUT R15, R15, R26, RZ, 0x3c, !PT ;  /* 0x0000001a0f0f6212 */ /* 0x000fc600078e3cff */
        /* <DEDUP_REMOVED lines=13> */
[----:B------:R-:W-:Y:S02]  /*07f0*/  @P6 LOP3.LUT R4, R4, R27, RZ, 0x3c, !PT ;  /* 0x0000001b04046212 */ /* 0x000fe400078e3cff */
[----:B------:R-:W-:Y:S02]  /*0800*/  @P6 LOP3.LUT R2, R2, R21, RZ, 0x3c, !PT ;  /* 0x0000001502026212 */ /* 0x000fe400078e3cff */
[----:B------:R-:W-:Y:S02]  /*0810*/  @P0 LOP3.LUT R4, R4, R23, RZ, 0x3c, !PT ;  /* 0x0000001704040212 */ /* 0x000fe400078e3cff */
[----:B------:R-:W-:Y:S02]  /*0820*/  @P0 LOP3.LUT R2, R2, R25, RZ, 0x3c, !PT ;  /* 0x0000001902020212 */ /* 0x000fe400078e3cff */
[----:B--2---:R-:W-:Y:S02]  /*0830*/  @P6 LOP3.LUT R5, R5, R18, RZ, 0x3c, !PT ;  /* 0x0000001205056212 */ /* 0x004fe400078e3cff */
[----:B---3--:R-:W-:-:S02]  /*0840*/  @P6 LOP3.LUT R3, R3, R20, RZ, 0x3c, !PT ;  /* 0x0000001403036212 */ /* 0x008fc400078e3cff */
[----:B----4-:R-:W-:Y:S02]  /*0850*/  @P0 LOP3.LUT R5, R5, R22, RZ, 0x3c, !PT ;  /* 0x0000001605050212 */ /* 0x010fe400078e3cff */
[----:B------:R-:W-:Y:S02]  /*0860*/  @P0 LOP3.LUT R3, R3, R26, RZ, 0x3c, !PT ;  /* 0x0000001a03030212 */ /* 0x000fe400078e3cff */
[----:B------:R-:W-:-:S13]  /*0870*/  R2P PR, R24.B1, 0x7f ;  /* 0x0000007f18007804 */ /* 0x000fda0000001000 */
[----:B------:R-:W2:Y:S04]  /*0880*/  @P0 LDG.E R18, desc[UR4][R10.64+0xa0] ;  /* 0x0000a0040a120981 */ /* 0x000ea8000c1e1900 */
[----:B------:R-:W3:Y:S04]  /*0890*/  @P1 LDG.E R22, desc[UR4][R10.64+0xb4] ;  /* 0x0000b4040a161981 */ /* 0x000ee8000c1e1900 */
[----:B------:R-:W4:Y:S04]  /*08a0*/  @P2 LDG.E R26, desc[UR4][R10.64+0xc8] ;  /* 0x0000c8040a1a2981 */ /* 0x000f28000c1e1900 */
[----:B------:R-:W4:Y:S04]  /*08b0*/  @P3 LDG.E R28, desc[UR4][R10.64+0xdc] ;  /* 0x0000dc040a1c3981 */ /* 0x000f28000c1e1900 */
[----:B------:R-:W4:Y:S04]  /*08c0*/  @P0 LDG.E R23, desc[UR4][R10.64+0xa4] ;  /* 0x0000a4040a170981 */ /* 0x000f28000c1e1900 */
[----:B------:R-:W4:Y:S04]  /*08d0*/  @P0 LDG.E R20, desc[UR4][R10.64+0xa8] ;  /* 0x0000a8040a140981 */ /* 0x000f28000c1e1900 */
[----:B------:R-:W4:Y:S04]  /*08e0*/  @P4 LDG.E R25, desc[UR4][R10.64+0xf0] ;  /* 0x0000f0040a194981 */ /* 0x000f28000c1e1900 */
        /* <DEDUP_REMOVED lines=21> */
[----:B------:R-:W-:Y:S02]  /*0a40*/  LOP3.LUT P0, RZ, R24, 0x8000, RZ, 0xc0, !PT ;  /* 0x0000800018ff7812 */ /* 0x000fe4000780c0ff */
[----:B----4-:R-:W-:Y:S01]  /*0a50*/  @P5 LOP3.LUT R15, R15, R26, RZ, 0x3c, !PT ;  /* 0x0000001a0f0f5212 */ /* 0x010fe200078e3cff */
[----:B------:R-:W4:Y:S04]  /*0a60*/  @P3 LDG.E R24, desc[UR4][R10.64+0xe4] ;  /* 0x0000e4040a183981 */ /* 0x000f28000c1e1900 */
[----:B------:R-:W2:Y:S01]  /*0a70*/  @P6 LDG.E R26, desc[UR4][R10.64+0x118] ;  /* 0x000118040a1a6981 */ /* 0x000ea2000c1e1900 */
        /* <DEDUP_REMOVED lines=8> */
[----:B---3--:R-:W-:-:S03]  /*0b00*/  @P2 LOP3.LUT R3, R3, R22, RZ, 0x3c, !PT ;  /* 0x0000001603032212 */ /* 0x008fc600078e3cff */
[----:B------:R-:W3:Y:S01]  /*0b10*/  @P4 LDG.E R22, desc[UR4][R10.64+0x100] ;  /* 0x000100040a164981 */ /* 0x000ee2000c1e1900 */
[----:B--2---:R-:W-:-:S03]  /*0b20*/  @P6 LOP3.LUT R15, R15, R26, RZ, 0x3c, !PT ;  /* 0x0000001a0f0f6212 */ /* 0x004fc600078e3cff */
[----:B------:R-:W2:Y:S01]  /*0b30*/  @P0 LDG.E R26, desc[UR4][R10.64+0x12c] ;  /* 0x00012c040a1a0981 */ /* 0x000ea2000c1e1900 */
[----:B----4-:R-:W-:-:S03]  /*0b40*/  @P2 LOP3.LUT R2, R2, R23, RZ, 0x3c, !PT ;  /* 0x0000001702022212 */ /* 0x010fc600078e3cff */
[----:B------:R-:W4:Y:S01]  /*0b50*/  @P4 LDG.E R23, desc[UR4][R10.64+0xfc] ;  /* 0x0000fc040a174981 */ /* 0x000f22000c1e1900 */
[----:B------:R-:W-:-:S03]  /*0b60*/  @P2 LOP3.LUT R5, R5, R20, RZ, 0x3c, !PT ;  /* 0x0000001405052212 */ /* 0x000fc600078e3cff */
[----:B------:R-:W4:Y:S01]  /*0b70*/  @P4 LDG.E R20, desc[UR4][R10.64+0xf8] ;  /* 0x0000f8040a144981 */ /* 0x000f22000c1e1900 */
[----:B------:R-:W-:Y:S02]  /*0b80*/  @P3 LOP3.LUT R2, R2, R27, RZ, 0x3c, !PT ;  /* 0x0000001b02023212 */ /* 0x000fe400078e3cff */
[----:B------:R-:W-:Y:S01]  /*0b90*/  @P3 LOP3.LUT R4, R4, R25, RZ, 0x3c, !PT ;  /* 0x0000001904043212 */ /* 0x000fe200078e3cff */
[----:B------:R-:W4:Y:S01]  /*0ba0*/  @P5 LDG.E R27, desc[UR4][R10.64+0x110] ;  /* 0x000110040a1b5981 */ /* 0x000f22000c1e1900 */
[----:B------:R-:W-:-:S03]  /*0bb0*/  @P3 LOP3.LUT R5, R5, R24, RZ, 0x3c, !PT ;  /* 0x0000001805053212 */ /* 0x000fc600078e3cff */
[----:B------:R-:W4:Y:S04]  /*0bc0*/  @P5 LDG.E R25, desc[UR4][R10.64+0x108] ;  /* 0x000108040a195981 */ /* 0x000f28000c1e1900 */
        /* <DEDUP_REMOVED lines=19> */
[----:B------:R-:W-:-:S05]  /*0d00*/  VIADD R19, R19, 0x10 ;  /* 0x0000001013137836 */ /* 0x000fca0000000000 */
[----:B------:R-:W-:Y:S02]  /*0d10*/  ISETP.NE.AND P1, PT, R19, 0x20, PT ;  /* 0x000000201300780c */ /* 0x000fe40003f25270 */
[----:B------:R-:W-:Y:S02]  /*0d20*/  @P5 LOP3.LUT R3, R3, R18, RZ, 0x3c, !PT ;  /* 0x0000001203035212 */ /* 0x000fe400078e3cff */
[----:B------:R-:W-:Y:S02]  /*0d30*/  @P6 LOP3.LUT R4, R4, R21, RZ, 0x3c, !PT ;  /* 0x0000001504046212 */ /* 0x000fe400078e3cff */
[----:B---3--:R-:W-:-:S04]  /*0d40*/  @P6 LOP3.LUT R3, R3, R22, RZ, 0x3c, !PT ;  /* 0x0000001603036212 */ /* 0x008fc800078e3cff */
[----:B--2---:R-:W-:Y:S02]  /*0d50*/  @P0 LOP3.LUT R3, R3, R26, RZ, 0x3c, !PT ;  /* 0x0000001a03030212 */ /* 0x004fe400078e3cff */
[----:B----4-:R-:W-:Y:S02]  /*0d60*/  @P6 LOP3.LUT R2, R2, R23, RZ, 0x3c, !PT ;  /* 0x0000001702026212 */ /* 0x010fe400078e3cff */
[----:B------:R-:W-:Y:S02]  /*0d70*/  @P6 LOP3.LUT R5, R5, R20, RZ, 0x3c, !PT ;  /* 0x0000001405056212 */ /* 0x000fe400078e3cff */
[----:B------:R-:W-:Y:S02]  /*0d80*/  @P0 LOP3.LUT R2, R2, R27, RZ, 0x3c, !PT ;  /* 0x0000001b02020212 */ /* 0x000fe400078e3cff */
[----:B------:R-:W-:Y:S02]  /*0d90*/  @P0 LOP3.LUT R4, R4, R25, RZ, 0x3c, !PT ;  /* 0x0000001904040212 */ /* 0x000fe400078e3cff */
[----:B------:R-:W-:Y:S01]  /*0da0*/  @P0 LOP3.LUT R5, R5, R24, RZ, 0x3c, !PT ;  /* 0x0000001805050212 */ /* 0x000fe200078e3cff */
[----:B------:R-:W-:Y:S06]  /*0db0*/  @P1 BRA `(.L_x_9) ;  /* 0xfffffff400481947 */ /* 0x000fec000383ffff */
[----:B------:R-:W-:-:S05]  /*0dc0*/  VIADD R17, R17, 0x1 ;  /* 0x0000000111117836 */ /* 0x000fca0000000000 */
[----:B------:R-:W-:-:S13]  /*0dd0*/  ISETP.NE.AND P0, PT, R17, 0x5, PT ;  /* 0x000000051100780c */ /* 0x000fda0003f05270 */
[----:B------:R-:W-:Y:S05]  /*0de0*/  @P0 BRA `(.L_x_10) ;  /* 0xfffffff400300947 */ /* 0x000fea000383ffff */
[----:B------:R0:W-:Y:S01]  /*0df0*/  STG.E.64 desc[UR4][R6.64+0x8], R4 ;  /* 0x0000080406007986 */ /* 0x0001e2000c101b04 */
[----:B------:R-:W-:Y:S01]  /*0e00*/  VIADD R14, R14, 0x1 ;  /* 0x000000010e0e7836 */ /* 0x000fe20000000000 */
[----:B------:R-:W-:Y:S02]  /*0e10*/  LOP3.LUT R11, R13, 0x3, RZ, 0xc0, !PT ;  /* 0x000000030d0b7812 */ /* 0x000fe400078ec0ff */
[----:B------:R0:W-:Y:S02]  /*0e20*/  STG.E.64 desc[UR4][R6.64+0x10], R2 ;  /* 0x0000100206007986 */ /* 0x0001e4000c101b04 */
[----:B------:R-:W-:Y:S02]  /*0e30*/  ISETP.GE.U32.AND P0, PT, R14, R11, PT ;  /* 0x0000000b0e00720c */ /* 0x000fe40003f06070 */
[----:B------:R0:W-:Y:S11]  /*0e40*/  STG.E desc[UR4][R6.64+0x4], R15 ;  /* 0x0000040f06007986 */ /* 0x0001f6000c101904 */
[----:B------:R-:W-:Y:S05]  /*0e50*/  @!P0 BRA `(.L_x_11) ;  /* 0xfffffff400048947 */ /* 0x000fea000383ffff */
.L_x_8:
[----:B------:R-:W-:Y:S05]  /*0e60*/  BSYNC.RECONVERGENT B1 ;  /* 0x0000000000017941 */ /* 0x000fea0003800200 */
.L_x_7:
[C---:B------:R-:W-:Y:S01]  /*0e70*/  ISETP.GT.U32.AND P0, PT, R13.reuse, 0x3, PT ;  /* 0x000000030d00780c */ /* 0x040fe20003f04070 */
[----:B------:R-:W-:Y:S01]  /*0e80*/  VIADD R12, R12, 0x1 ;  /* 0x000000010c0c7836 */ /* 0x000fe20000000000 */
[--C-:B------:R-:W-:Y:S02]  /*0e90*/  SHF.R.U64 R13, R13, 0x2, R0.reuse ;  /* 0x000000020d0d7819 */ /* 0x100fe40000001200 */
[----:B------:R-:W-:Y:S02]  /*0ea0*/  ISETP.GT.U32.AND.EX P0, PT, R0, RZ, PT, P0 ;  /* 0x000000ff0000720c */ /* 0x000fe40003f04100 */
[----:B------:R-:W-:-:S11]  /*0eb0*/  SHF.R.U32.HI R0, RZ, 0x2, R0 ;  /* 0x00000002ff007819 */ /* 0x000fd60000011600 */
[----:B------:R-:W-:Y:S05]  /*0ec0*/  @P0 BRA `(.L_x_12) ;  /* 0xfffffff000c80947 */ /* 0x000fea000383ffff */
.L_x_6:
[----:B------:R-:W-:Y:S05]  /*0ed0*/  BSYNC.RECONVERGENT B0 ;  /* 0x0000000000007941 */ /* 0x000fea0003800200 */
.L_x_5:
[----:B------:R-:W-:Y:S04]  /*0ee0*/  STG.E.64 desc[UR4][R6.64+0x18], RZ ;  /* 0x000018ff06007986 */ /* 0x000fe8000c101b04 */
[----:B------:R-:W-:Y:S04]  /*0ef0*/  STG.E desc[UR4][R6.64+0x20], RZ ;  /* 0x000020ff06007986 */ /* 0x000fe8000c101904 */
[----:B------:R-:W-:Y:S01]  /*0f00*/  STG.E.64 desc[UR4][R6.64+0x28], RZ ;  /* 0x000028ff06007986 */ /* 0x000fe2000c101b04 */
[----:B------:R-:W-:Y:S05]  /*0f10*/  EXIT ;  /* 0x000000000000794d */ /* 0x000fea0003800000 */
.L_x_13:
        /* <DEDUP_REMOVED lines=14> */
.L_x_16:


//--------------------- .nv.global.init           --------------------------
	.section	.nv.global.init,"aw",@progbits
	.align	4
.nv.global.init:
	.type		mrg32k3aM1SubSeq,@object
	.size		mrg32k3aM1SubSeq,(mrg32k3aM2SubSeq - mrg32k3aM1SubSeq)
mrg32k3aM1SubSeq:
        /*0000*/ 	.byte	0x0b, 0xcc, 0xee, 0x04, 0x73, 0x29, 0x8b, 0x6f, 0xf6, 0x53, 0x03, 0xf6, 0x23, 0xf6, 0xea, 0xda
        /* <DEDUP_REMOVED lines=125> */
	.type		mrg32k3aM2SubSeq,@object
	.size		mrg32k3aM2SubSeq,(mrg32k3aM1 - mrg32k3aM2SubSeq)
mrg32k3aM2SubSeq:
        /* <DEDUP_REMOVED lines=126> */
	.type		mrg32k3aM1,@object
	.size		mrg32k3aM1,(mrg32k3aM1Seq - mrg32k3aM1)
mrg32k3aM1:
        /* <DEDUP_REMOVED lines=144> */
	.type		mrg32k3aM1Seq,@object
	.size		mrg32k3aM1Seq,(mrg32k3aM2 - mrg32k3aM1Seq)
mrg32k3aM1Seq:
        /* <DEDUP_REMOVED lines=144> */
	.type		mrg32k3aM2,@object
	.size		mrg32k3aM2,(mrg32k3aM2Seq - mrg32k3aM2)
mrg32k3aM2:
        /* <DEDUP_REMOVED lines=144> */
	.type		mrg32k3aM2Seq,@object
	.size		mrg32k3aM2Seq,(precalc_xorwow_matrix - mrg32k3aM2Seq)
mrg32k3aM2Seq:
        /* <DEDUP_REMOVED lines=144> */
	.type		precalc_xorwow_matrix,@object
	.size		precalc_xorwow_matrix,(precalc_xorwow_offset_matrix - precalc_xorwow_matrix)
precalc_xorwow_matrix:
        /* <DEDUP_REMOVED lines=6400> */
	.type		precalc_xorwow_offset_matrix,@object
	.size		precalc_xorwow_offset_matrix,(.L_1 - precalc_xorwow_offset_matrix)
precalc_xorwow_offset_matrix:
        /* <DEDUP_REMOVED lines=6400> */
.L_1:


//--------------------- .nv.shared.reserved.0     --------------------------
	.section	.nv.shared.reserved.0,"aw",@nobits
	.weak		__nv_reservedSMEM_offset_0_alias
	.size		__nv_reservedSMEM_offset_0_alias, 0, 64
	.other		__nv_reservedSMEM_offset_0_alias,@"STO_CUDA_RESERVED_SHARED STV_DEFAULT"
__nv_reservedSMEM_offset_0_alias:
	.zero		0
	.zero		64


//--------------------- .nv.constant0._Z13device_methodPiiP17curandStateXORWOW --------------------------
	.section	.nv.constant0._Z13device_methodPiiP17curandStateXORWOW,"a",@progbits
	.sectionflags	@""
	.align	4
.nv.constant0._Z13device_methodPiiP17curandStateXORWOW:
	.zero		920


//--------------------- .nv.constant0._Z7initRNGP17curandStateXORWOWij --------------------------
	.section	.nv.constant0._Z7initRNGP17curandStateXORWOWij,"a",@progbits
	.sectionflags	@""
	.align	4
.nv.constant0._Z7initRNGP17curandStateXORWOWij:
	.zero		912


//--------------------- SYMBOLS --------------------------

	.type		.nv.reservedSmem.offset0,@object
	.size		.nv.reservedSmem.offset0,0x4
